//
// Generated by NVIDIA NVVM Compiler
//
// Compiler Build ID: CL-36424714
// Cuda compilation tools, release 13.0, V13.0.88
// Based on NVVM 20.0.0
//

.version 9.0
.target sm_100
.address_size 64

	// .globl	_Z25copy_to_shared_sequentialILi8EEvPi
// _ZZ20copy_to_shared_asyncILi8EEvPiE7barrier has been demoted
.extern .shared .align 16 .b8 shm[];

.visible .entry _Z25copy_to_shared_sequentialILi8EEvPi(
	.param .u64 .ptr .align 1 _Z25copy_to_shared_sequentialILi8EEvPi_param_0
)
{
	.reg .b32 	%r<17>;
	.reg .b64 	%rd<5>;

	ld.param.u64 	%rd1, [_Z25copy_to_shared_sequentialILi8EEvPi_param_0];
	mov.u32 	%r1, %ctaid.x;
	mov.u32 	%r2, %ntid.x;
	mov.u32 	%r3, %tid.x;
	mad.lo.s32 	%r4, %r1, %r2, %r3;
	shl.b32 	%r5, %r4, 3;
	cvta.to.global.u64 	%rd2, %rd1;
	mul.wide.s32 	%rd3, %r5, 4;
	add.s64 	%rd4, %rd2, %rd3;
	ld.global.u32 	%r6, [%rd4];
	shl.b32 	%r7, %r3, 5;
	mov.u32 	%r8, shm;
	add.s32 	%r9, %r8, %r7;
	ld.global.u32 	%r10, [%rd4+4];
	ld.global.u32 	%r11, [%rd4+8];
	ld.global.u32 	%r12, [%rd4+12];
	st.shared.v4.u32 	[%r9], {%r6, %r10, %r11, %r12};
	ld.global.u32 	%r13, [%rd4+16];
	ld.global.u32 	%r14, [%rd4+20];
	ld.global.u32 	%r15, [%rd4+24];
	ld.global.u32 	%r16, [%rd4+28];
	st.shared.v4.u32 	[%r9+16], {%r13, %r14, %r15, %r16};
	bar.sync 	0;
	ret;

}
	// .globl	_Z20copy_to_shared_asyncILi8EEvPi
.visible .entry _Z20copy_to_shared_asyncILi8EEvPi(
	.param .u64 .ptr .align 1 _Z20copy_to_shared_asyncILi8EEvPi_param_0
)
{
	.reg .pred 	%p<14>;
	.reg .b32 	%r<45>;
	.reg .b64 	%rd<24>;
	// demoted variable
	.shared .align 8 .b8 _ZZ20copy_to_shared_asyncILi8EEvPiE7barrier[8];
	ld.param.u64 	%rd5, [_Z20copy_to_shared_asyncILi8EEvPi_param_0];
	mov.u32 	%r1, %ntid.x;
	mov.u32 	%r2, %tid.x;
	mov.u32 	%r8, %tid.y;
	mov.u32 	%r9, %tid.z;
	mov.u32 	%r3, %ntid.y;
	mad.lo.s32 	%r10, %r9, %r3, %r8;
	mul.lo.s32 	%r11, %r10, %r1;
	or.b32  	%r4, %r11, %r2;
	setp.ne.s32 	%p1, %r4, 0;
	@%p1 bra 	$L__BB1_2;
	mul.lo.s32 	%r14, %r1, %r3;
	mov.u32 	%r15, %ntid.z;
	mul.lo.s32 	%r13, %r14, %r15;
	mov.u32 	%r12, _ZZ20copy_to_shared_asyncILi8EEvPiE7barrier;
	// begin inline asm
	mbarrier.init.shared.b64 [%r12], %r13;
	// end inline asm
$L__BB1_2:
	setp.ne.s32 	%p2, %r4, 0;
	barrier.sync 	0;
	mov.u32 	%r16, %ctaid.x;
	mad.lo.s32 	%r17, %r16, %r1, %r2;
	shl.b32 	%r18, %r17, 3;
	cvta.to.global.u64 	%rd6, %rd5;
	shl.b32 	%r19, %r2, 5;
	mov.u32 	%r20, shm;
	add.s32 	%r5, %r20, %r19;
	mul.wide.s32 	%rd7, %r18, 4;
	add.s64 	%rd1, %rd6, %rd7;
	@%p2 bra 	$L__BB1_4;
	// begin inline asm
	cp.async.ca.shared.global [%r5], [%rd1], 4, 4;
	// end inline asm
$L__BB1_4:
	setp.ne.s32 	%p3, %r4, 0;
	mov.u32 	%r22, _ZZ20copy_to_shared_asyncILi8EEvPiE7barrier;
	// begin inline asm
	cp.async.mbarrier.arrive.shared.b64 [%r22];
	// end inline asm
	@%p3 bra 	$L__BB1_6;
	add.s32 	%r23, %r5, 4;
	add.s64 	%rd9, %rd1, 4;
	// begin inline asm
	cp.async.ca.shared.global [%r23], [%rd9], 4, 4;
	// end inline asm
$L__BB1_6:
	setp.ne.s32 	%p4, %r4, 0;
	// begin inline asm
	cp.async.mbarrier.arrive.shared.b64 [%r22];
	// end inline asm
	@%p4 bra 	$L__BB1_8;
	add.s32 	%r25, %r5, 8;
	add.s64 	%rd10, %rd1, 8;
	// begin inline asm
	cp.async.ca.shared.global [%r25], [%rd10], 4, 4;
	// end inline asm
$L__BB1_8:
	setp.ne.s32 	%p5, %r4, 0;
	// begin inline asm
	cp.async.mbarrier.arrive.shared.b64 [%r22];
	// end inline asm
	@%p5 bra 	$L__BB1_10;
	add.s32 	%r27, %r5, 12;
	add.s64 	%rd11, %rd1, 12;
	// begin inline asm
	cp.async.ca.shared.global [%r27], [%rd11], 4, 4;
	// end inline asm
$L__BB1_10:
	setp.ne.s32 	%p6, %r4, 0;
	// begin inline asm
	cp.async.mbarrier.arrive.shared.b64 [%r22];
	// end inline asm
	@%p6 bra 	$L__BB1_12;
	add.s32 	%r29, %r5, 16;
	add.s64 	%rd12, %rd1, 16;
	// begin inline asm
	cp.async.ca.shared.global [%r29], [%rd12], 4, 4;
	// end inline asm
$L__BB1_12:
	setp.ne.s32 	%p7, %r4, 0;
	// begin inline asm
	cp.async.mbarrier.arrive.shared.b64 [%r22];
	// end inline asm
	@%p7 bra 	$L__BB1_14;
	add.s32 	%r31, %r5, 20;
	add.s64 	%rd13, %rd1, 20;
	// begin inline asm
	cp.async.ca.shared.global [%r31], [%rd13], 4, 4;
	// end inline asm
$L__BB1_14:
	setp.ne.s32 	%p8, %r4, 0;
	// begin inline asm
	cp.async.mbarrier.arrive.shared.b64 [%r22];
	// end inline asm
	@%p8 bra 	$L__BB1_16;
	add.s32 	%r33, %r5, 24;
	add.s64 	%rd14, %rd1, 24;
	// begin inline asm
	cp.async.ca.shared.global [%r33], [%rd14], 4, 4;
	// end inline asm
$L__BB1_16:
	setp.ne.s32 	%p9, %r4, 0;
	// begin inline asm
	cp.async.mbarrier.arrive.shared.b64 [%r22];
	// end inline asm
	@%p9 bra 	$L__BB1_18;
	add.s32 	%r35, %r5, 28;
	add.s64 	%rd15, %rd1, 28;
	// begin inline asm
	cp.async.ca.shared.global [%r35], [%rd15], 4, 4;
	// end inline asm
$L__BB1_18:
	// begin inline asm
	cp.async.mbarrier.arrive.shared.b64 [%r22];
	// end inline asm
	mov.b32 	%r38, 1;
	// begin inline asm
	mbarrier.arrive.shared::cta.b64                             %rd16,  [%r22], %r38;    // 2. 
	// end inline asm
	mov.b32 	%r44, 0;
	// begin inline asm
	mov.u64 %rd17, %globaltimer;
	// end inline asm
$L__BB1_19:
	// begin inline asm
	{
	.reg .pred p;
	mbarrier.try_wait.shared.b64 p, [%r22], %rd16;
	selp.b32 %r40, 1, 0, p;
	}
	// end inline asm
	setp.ne.s32 	%p10, %r40, 0;
	@%p10 bra 	$L__BB1_26;
	setp.gt.s32 	%p11, %r44, 15;
	@%p11 bra 	$L__BB1_22;
	add.s32 	%r44, %r44, 1;
	bra.uni 	$L__BB1_19;
$L__BB1_22:
	// begin inline asm
	mov.u64 %rd19, %globaltimer;
	// end inline asm
	sub.s64 	%rd4, %rd19, %rd17;
	setp.lt.s64 	%p12, %rd4, 4000000;
	@%p12 bra 	$L__BB1_24;
	mov.b32 	%r42, 1000000;
	// begin inline asm
	nanosleep.u32 %r42;
	// end inline asm
	bra.uni 	$L__BB1_19;
$L__BB1_24:
	setp.lt.s64 	%p13, %rd4, 40000;
	@%p13 bra 	$L__BB1_19;
	shr.s64 	%rd20, %rd4, 63;
	shr.u64 	%rd21, %rd20, 62;
	add.s64 	%rd22, %rd4, %rd21;
	shr.u64 	%rd23, %rd22, 2;
	cvt.u32.u64 	%r43, %rd23;
	// begin inline asm
	nanosleep.u32 %r43;
	// end inline asm
	bra.uni 	$L__BB1_19;
$L__BB1_26:
	ret;

}


// ===== COMPILED SASS (sm_100) =====

	.target	sm_100

	.elftype	@"ET_EXEC"


//--------------------- .note.nv.tkinfo           --------------------------
	.section	.note.nv.tkinfo,"",@"SHT_NOTE"
	.sectionflags	@"SHF_NOTE_NV_TKINFO"
	.tkinfo
        /*0018*/ 	.word	0x00000002
        /*0030*/ 	.string	""
        /*0030*/ 	.string	"ptxas"
        /*0030*/ 	.string	"Cuda compilation tools, release 13.0, V13.0.88"
        /*0030*/ 	.string	"Build cuda_13.0.r13.0/compiler.36424714_0"
        /*0030*/ 	.string	"-arch sm_100 -m 64 "



//--------------------- .note.nv.cuinfo           --------------------------
	.section	.note.nv.cuinfo,"",@"SHT_NOTE"
	.sectionflags	@"SHF_NOTE_NV_CUINFO"
        /*0018*/ 	.short	0x0002
        /*001a*/ 	.short	0x0064
        /*001c*/ 	.short	0x0082
	.zero		2


//--------------------- .nv.info                  --------------------------
	.section	.nv.info,"",@"SHT_CUDA_INFO"
	.align	4


	//----- nvinfo : EIATTR_REGCOUNT
	.align		4
        /*0000*/ 	.byte	0x04, 0x2f
        /*0002*/ 	.short	(.L_1 - .L_0)
	.align		4
.L_0:
        /*0004*/ 	.word	index@(_Z25copy_to_shared_sequentialILi8EEvPi)
        /*0008*/ 	.word	0x00000010


	//----- nvinfo : EIATTR_FRAME_SIZE
	.align		4
.L_1:
        /*000c*/ 	.byte	0x04, 0x11
        /*000e*/ 	.short	(.L_3 - .L_2)
	.align		4
.L_2:
        /*0010*/ 	.word	index@(_Z25copy_to_shared_sequentialILi8EEvPi)
        /*0014*/ 	.word	0x00000000


	//----- nvinfo : EIATTR_REGCOUNT
	.align		4
.L_3:
        /*0018*/ 	.byte	0x04, 0x2f
        /*001a*/ 	.short	(.L_5 - .L_4)
	.align		4
.L_4:
        /*001c*/ 	.word	index@(_Z20copy_to_shared_asyncILi8EEvPi)
        /*0020*/ 	.word	0x0000000c


	//----- nvinfo : EIATTR_FRAME_SIZE
	.align		4
.L_5:
        /*0024*/ 	.byte	0x04, 0x11
        /*0026*/ 	.short	(.L_7 - .L_6)
	.align		4
.L_6:
        /*0028*/ 	.word	index@(_Z20copy_to_shared_asyncILi8EEvPi)
        /*002c*/ 	.word	0x00000000


	//----- nvinfo : EIATTR_MIN_STACK_SIZE
	.align		4
.L_7:
        /*0030*/ 	.byte	0x04, 0x12
        /*0032*/ 	.short	(.L_9 - .L_8)
	.align		4
.L_8:
        /*0034*/ 	.word	index@(_Z20copy_to_shared_asyncILi8EEvPi)
        /*0038*/ 	.word	0x00000000


	//----- nvinfo : EIATTR_MIN_STACK_SIZE
	.align		4
.L_9:
        /*003c*/ 	.byte	0x04, 0x12
        /*003e*/ 	.short	(.L_11 - .L_10)
	.align		4
.L_10:
        /*0040*/ 	.word	index@(_Z25copy_to_shared_sequentialILi8EEvPi)
        /*0044*/ 	.word	0x00000000
.L_11:


//--------------------- .nv.compat                --------------------------
	.section	.nv.compat,"",@"SHT_CUDA_COMPAT_INFO"
	.align	4
        /*0000*/ 	.byte	0x02, 0x09, 0x00, 0x00, 0x02, 0x02, 0x01, 0x00, 0x02, 0x05, 0x05, 0x00, 0x03, 0x07, 0x01, 0x01
        /*0010*/ 	.byte	0x02, 0x03, 0x00, 0x00, 0x02, 0x06, 0x01, 0x00, 0x04, 0x0b, 0x08, 0x00, 0x09, 0x00, 0x00, 0x00
        /*0020*/ 	.byte	0x00, 0x00, 0x00, 0x00


//--------------------- .nv.info._Z20copy_to_shared_asyncILi8EEvPi --------------------------
	.section	.nv.info._Z20copy_to_shared_asyncILi8EEvPi,"",@"SHT_CUDA_INFO"
	.sectionflags	@""
	.align	4


	//----- nvinfo : EIATTR_CUDA_API_VERSION
	.align		4
        /*0000*/ 	.byte	0x04, 0x37
        /*0002*/ 	.short	(.L_13 - .L_12)
.L_12:
        /*0004*/ 	.word	0x00000082


	//----- nvinfo : EIATTR_KPARAM_INFO
	.align		4
.L_13:
        /*0008*/ 	.byte	0x04, 0x17
        /*000a*/ 	.short	(.L_15 - .L_14)
.L_14:
        /*000c*/ 	.word	0x00000000
        /*0010*/ 	.short	0x0000
        /*0012*/ 	.short	0x0000
        /*0014*/ 	.byte	0x00, 0xf5, 0x21, 0x00


	//----- nvinfo : EIATTR_SPARSE_MMA_MASK
	.align		4
.L_15:
        /*0018*/ 	.byte	0x03, 0x50
        /*001a*/ 	.short	0x0000


	//----- nvinfo : EIATTR_MAXREG_COUNT
	.align		4
        /*001c*/ 	.byte	0x03, 0x1b
        /*001e*/ 	.short	0x00ff


	//----- nvinfo : EIATTR_NUM_BARRIERS
	.align		4
        /*0020*/ 	.byte	0x02, 0x4c
        /*0022*/ 	.byte	0x01
	.zero		1


	//----- nvinfo : EIATTR_MERCURY_ISA_VERSION
	.align		4
        /*0024*/ 	.byte	0x03, 0x5f
        /*0026*/ 	.short	0x0101


	//----- nvinfo : EIATTR_INT_WARP_WIDE_INSTR_OFFSETS
	.align		4
        /*0028*/ 	.byte	0x04, 0x31
        /*002a*/ 	.short	(.L_17 - .L_16)


	//   ....[0]....
.L_16:
        /*002c*/ 	.word	0x00000130


	//   ....[1]....
        /*0030*/ 	.word	0x000001d0


	//----- nvinfo : EIATTR_COOP_GROUP_MASK_REGIDS
	.align		4
.L_17:
        /*0034*/ 	.byte	0x04, 0x29
        /*0036*/ 	.short	(.L_19 - .L_18)


	//   ....[0]....
.L_18:
        /*0038*/ 	.word	0xffffffff


	//----- nvinfo : EIATTR_COOP_GROUP_INSTR_OFFSETS
	.align		4
.L_19:
        /*003c*/ 	.byte	0x04, 0x28
        /*003e*/ 	.short	(.L_21 - .L_20)


	//   ....[0]....
.L_20:
        /*0040*/ 	.word	0x00000220


	//----- nvinfo : EIATTR_VRC_CTA_INIT_COUNT
	.align		4
.L_21:
        /*0044*/ 	.byte	0x02, 0x4a
	.zero		1
	.zero		1


	//----- nvinfo : EIATTR_MBARRIER_INSTR_OFFSETS
	.align		4
        /*0048*/ 	.byte	0x04, 0x39
        /*004a*/ 	.short	(.L_23 - .L_22)


	//   ....[0]....
.L_22:
        /*004c*/ 	.word	0x00000210
        /*0050*/ 	.word	0x000000ff
        /*0054*/ 	.word	0x00000000
        /*0058*/ 	.short	0x0100
        /*005a*/ 	.byte	0x08
	.zero		1


	//   ....[1]....
        /*005c*/ 	.word	0x00000290
        /*0060*/ 	.word	0x000000ff
        /*0064*/ 	.word	0x00000000
        /*0068*/ 	.short	0x0107
        /*006a*/ 	.byte	0x0c
	.zero		1


	//   ....[2]....
        /*006c*/ 	.word	0x00000340
        /*0070*/ 	.word	0x000000ff
        /*0074*/ 	.word	0x00000000
        /*0078*/ 	.short	0x0107
        /*007a*/ 	.byte	0x0c
	.zero		1


	//   ....[3]....
        /*007c*/ 	.word	0x000003f0
        /*0080*/ 	.word	0x000000ff
        /*0084*/ 	.word	0x00000000
        /*0088*/ 	.short	0x0107
        /*008a*/ 	.byte	0x0c
	.zero		1


	//   ....[4]....
        /*008c*/ 	.word	0x000004a0
        /*0090*/ 	.word	0x000000ff
        /*0094*/ 	.word	0x00000000
        /*0098*/ 	.short	0x0107
        /*009a*/ 	.byte	0x0c
	.zero		1


	//   ....[5]....
        /*009c*/ 	.word	0x00000550
        /*00a0*/ 	.word	0x000000ff
        /*00a4*/ 	.word	0x00000000
        /*00a8*/ 	.short	0x0107
        /*00aa*/ 	.byte	0x0c
	.zero		1


	//   ....[6]....
        /*00ac*/ 	.word	0x00000600
        /*00b0*/ 	.word	0x000000ff
        /*00b4*/ 	.word	0x00000000
        /*00b8*/ 	.short	0x0107
        /*00ba*/ 	.byte	0x0c
	.zero		1


	//   ....[7]....
        /*00bc*/ 	.word	0x000006b0
        /*00c0*/ 	.word	0x000000ff
        /*00c4*/ 	.word	0x00000000
        /*00c8*/ 	.short	0x0107
        /*00ca*/ 	.byte	0x0c
	.zero		1


	//   ....[8]....
        /*00cc*/ 	.word	0x00000760
        /*00d0*/ 	.word	0x000000ff
        /*00d4*/ 	.word	0x00000000
        /*00d8*/ 	.short	0x0107
        /*00da*/ 	.byte	0x0c
	.zero		1


	//   ....[9]....
        /*00dc*/ 	.word	0x000007a0
        /*00e0*/ 	.word	0x000000ff
        /*00e4*/ 	.word	0x00000000
        /*00e8*/ 	.short	0x0101
        /*00ea*/ 	.byte	0x0c
	.zero		1


	//   ....[10]....
        /*00ec*/ 	.word	0x000007c0
        /*00f0*/ 	.word	0x000000ff
        /*00f4*/ 	.word	0x00000000
        /*00f8*/ 	.short	0x0109
        /*00fa*/ 	.byte	0x0c
	.zero		1


	//   ....[11]....
        /*00fc*/ 	.word	0x00000930
        /*0100*/ 	.word	0x000000ff
        /*0104*/ 	.word	0x00000000
        /*0108*/ 	.short	0x0109
        /*010a*/ 	.byte	0x0c
	.zero		1


	//----- nvinfo : EIATTR_NUM_MBARRIERS
	.align		4
.L_23:
        /*010c*/ 	.byte	0x03, 0x38
        /*010e*/ 	.short	0x0001


	//----- nvinfo : EIATTR_EXIT_INSTR_OFFSETS
	.align		4
        /*0110*/ 	.byte	0x04, 0x1c
        /*0112*/ 	.short	(.L_25 - .L_24)


	//   ....[0]....
.L_24:
        /*0114*/ 	.word	0x000007d0


	//   ....[1]....
        /*0118*/ 	.word	0x00000950


	//----- nvinfo : EIATTR_CRS_STACK_SIZE
	.align		4
.L_25:
        /*011c*/ 	.byte	0x04, 0x1e
        /*011e*/ 	.short	(.L_27 - .L_26)
.L_26:
        /*0120*/ 	.word	0x00000000


	//----- nvinfo : EIATTR_CBANK_PARAM_SIZE
	.align		4
.L_27:
        /*0124*/ 	.byte	0x03, 0x19
        /*0126*/ 	.short	0x0008


	//----- nvinfo : EIATTR_PARAM_CBANK
	.align		4
        /*0128*/ 	.byte	0x04, 0x0a
        /*012a*/ 	.short	(.L_29 - .L_28)
	.align		4
.L_28:
        /*012c*/ 	.word	index@(.nv.constant0._Z20copy_to_shared_asyncILi8EEvPi)
        /*0130*/ 	.short	0x0380
        /*0132*/ 	.short	0x0008


	//----- nvinfo : EIATTR_SW_WAR
	.align		4
.L_29:
        /*0134*/ 	.byte	0x04, 0x36
        /*0136*/ 	.short	(.L_31 - .L_30)
.L_30:
        /*0138*/ 	.word	0x00000008
.L_31:


//--------------------- .nv.info._Z25copy_to_shared_sequentialILi8EEvPi --------------------------
	.section	.nv.info._Z25copy_to_shared_sequentialILi8EEvPi,"",@"SHT_CUDA_INFO"
	.sectionflags	@""
	.align	4


	//----- nvinfo : EIATTR_CUDA_API_VERSION
	.align		4
        /*0000*/ 	.byte	0x04, 0x37
        /*0002*/ 	.short	(.L_33 - .L_32)
.L_32:
        /*0004*/ 	.word	0x00000082


	//----- nvinfo : EIATTR_KPARAM_INFO
	.align		4
.L_33:
        /*0008*/ 	.byte	0x04, 0x17
        /*000a*/ 	.short	(.L_35 - .L_34)
.L_34:
        /*000c*/ 	.word	0x00000000
        /*0010*/ 	.short	0x0000
        /*0012*/ 	.short	0x0000
        /*0014*/ 	.byte	0x00, 0xf5, 0x21, 0x00


	//----- nvinfo : EIATTR_SPARSE_MMA_MASK
	.align		4
.L_35:
        /*0018*/ 	.byte	0x03, 0x50
        /*001a*/ 	.short	0x0000


	//----- nvinfo : EIATTR_MAXREG_COUNT
	.align		4
        /*001c*/ 	.byte	0x03, 0x1b
        /*001e*/ 	.short	0x00ff


	//----- nvinfo : EIATTR_NUM_BARRIERS
	.align		4
        /*0020*/ 	.byte	0x02, 0x4c
        /*0022*/ 	.byte	0x01
	.zero		1


	//----- nvinfo : EIATTR_MERCURY_ISA_VERSION
	.align		4
        /*0024*/ 	.byte	0x03, 0x5f
        /*0026*/ 	.short	0x0101


	//----- nvinfo : EIATTR_VRC_CTA_INIT_COUNT
	.align		4
        /*0028*/ 	.byte	0x02, 0x4a
	.zero		1
	.zero		1


	//----- nvinfo : EIATTR_EXIT_INSTR_OFFSETS
	.align		4
        /*002c*/ 	.byte	0x04, 0x1c
        /*002e*/ 	.short	(.L_37 - .L_36)


	//   ....[0]....
.L_36:
        /*0030*/ 	.word	0x00000180


	//----- nvinfo : EIATTR_CBANK_PARAM_SIZE
	.align		4
.L_37:
        /*0034*/ 	.byte	0x03, 0x19
        /*0036*/ 	.short	0x0008


	//----- nvinfo : EIATTR_PARAM_CBANK
	.align		4
        /*0038*/ 	.byte	0x04, 0x0a
        /*003a*/ 	.short	(.L_39 - .L_38)
	.align		4
.L_38:
        /*003c*/ 	.word	index@(.nv.constant0._Z25copy_to_shared_sequentialILi8EEvPi)
        /*0040*/ 	.short	0x0380
        /*0042*/ 	.short	0x0008


	//----- nvinfo : EIATTR_SW_WAR
	.align		4
.L_39:
        /*0044*/ 	.byte	0x04, 0x36
        /*0046*/ 	.short	(.L_41 - .L_40)
.L_40:
        /*0048*/ 	.word	0x00000008
.L_41:


//--------------------- .nv.callgraph             --------------------------
	.section	.nv.callgraph,"",@"SHT_CUDA_CALLGRAPH"
	.align	4
	.sectionentsize	8
	.align		4
        /*0000*/ 	.word	0x00000000
	.align		4
        /*0004*/ 	.word	0xffffffff
	.align		4
        /*0008*/ 	.word	0x00000000
	.align		4
        /*000c*/ 	.word	0xfffffffe
	.align		4
        /*0010*/ 	.word	0x00000000
	.align		4
        /*0014*/ 	.word	0xfffffffd
	.align		4
        /*0018*/ 	.word	0x00000000
	.align		4
        /*001c*/ 	.word	0xfffffffc


//--------------------- .text._Z20copy_to_shared_asyncILi8EEvPi --------------------------
	.section	.text._Z20copy_to_shared_asyncILi8EEvPi,"ax",@progbits
	.align	128
        .global         _Z20copy_to_shared_asyncILi8EEvPi
        .type           _Z20copy_to_shared_asyncILi8EEvPi,@function
        .size           _Z20copy_to_shared_asyncILi8EEvPi,(.L_x_21 - _Z20copy_to_shared_asyncILi8EEvPi)
        .other          _Z20copy_to_shared_asyncILi8EEvPi,@"STO_CUDA_ENTRY STV_DEFAULT"
_Z20copy_to_shared_asyncILi8EEvPi:
.text._Z20copy_to_shared_asyncILi8EEvPi:
[----:B------:R-:W-:Y:S01]  /*0000*/  LDC R1, c[0x0][0x37c] ;  /* 0x0000df00ff017b82 */ /* 0x000fe20000000800 */
[----:B------:R-:W0:Y:S07]  /*0010*/  S2R R0, SR_TID.Y ;  /* 0x0000000000007919 */ /* 0x000e2e0000002200 */
[----:B------:R-:W1:Y:S01]  /*0020*/  LDC R5, c[0x0][0x360] ;  /* 0x0000d800ff057b82 */ /* 0x000e620000000800 */
[----:B------:R-:W-:Y:S01]  /*0030*/  UMOV UR7, 0x400 ;  /* 0x0000040000077882 */ /* 0x000fe20000000000 */
[----:B------:R-:W2:Y:S01]  /*0040*/  LDCU.64 UR10, c[0x0][0x358] ;  /* 0x00006b00ff0a77ac */ /* 0x000ea20008000a00 */
[----:B------:R-:W0:Y:S01]  /*0050*/  S2R R3, SR_TID.Z ;  /* 0x0000000000037919 */ /* 0x000e220000002300 */
[----:B------:R-:W-:Y:S01]  /*0060*/  BSSY.RECONVERGENT B0, `(.L_x_0) ;  /* 0x0000022000007945 */ /* 0x000fe20003800200 */
[----:B------:R-:W-:Y:S01]  /*0070*/  UIADD3 UR6, UPT, UPT, UR7, 0x10, URZ ;  /* 0x0000001007067890 */ /* 0x000fe2000fffe0ff */
[----:B------:R-:W3:Y:S02]  /*0080*/  S2R R6, SR_TID.X ;  /* 0x0000000000067919 */ /* 0x000ee40000002100 */
[----:B------:R-:W0:Y:S08]  /*0090*/  LDC R2, c[0x0][0x364] ;  /* 0x0000d900ff027b82 */ /* 0x000e300000000800 */
[----:B------:R-:W-:Y:S08]  /*00a0*/  S2UR UR5, SR_CTAID.X ;  /* 0x00000000000579c3 */ /* 0x000ff00000002500 */
[----:B------:R-:W4:Y:S01]  /*00b0*/  S2UR UR9, SR_CgaCtaId ;  /* 0x00000000000979c3 */ /* 0x000f220000008800 */
[----:B0-----:R-:W-:-:S04]  /*00c0*/  IMAD R0, R3, R2, R0 ;  /* 0x0000000203007224 */ /* 0x001fc800078e0200 */
[----:B-1----:R-:W-:-:S05]  /*00d0*/  IMAD R0, R0, R5, RZ ;  /* 0x0000000500007224 */ /* 0x002fca00078e02ff */
[----:B---3--:R-:W-:Y:S01]  /*00e0*/  LOP3.LUT P0, R0, R0, RZ, R6, 0xfa, !PT ;  /* 0x000000ff00007212 */ /* 0x008fe2000780fa06 */
[----:B----4-:R-:W-:Y:S02]  /*00f0*/  ULEA UR6, UR9, UR6, 0x18 ;  /* 0x0000000609067291 */ /* 0x010fe4000f8ec0ff */
[----:B------:R-:W-:-:S10]  /*0100*/  ULEA UR12, UR9, UR7, 0x18 ;  /* 0x00000007090c7291 */ /* 0x000fd4000f8ec0ff */
[----:B------:R-:W0:Y:S01]  /*0110*/  @!P0 LDC R3, c[0x0][0x368] ;  /* 0x0000da00ff038b82 */ /* 0x000e220000000800 */
[----:B------:R-:W-:Y:S01]  /*0120*/  @!P0 IMAD R2, R5, R2, RZ ;  /* 0x0000000205028224 */ /* 0x000fe200078e02ff */
[----:B------:R-:W-:-:S05]  /*0130*/  VOTEU.ALL UP0, P0 ;  /* 0x0000000000ff7886 */ /* 0x000fca0000000000 */
[----:B------:R-:W-:Y:S01]  /*0140*/  @!UP0 ULEA UR8, UR9, UR7, 0x18 ;  /* 0x0000000709088291 */ /* 0x000fe2000f8ec0ff */
[----:B0-----:R-:W-:Y:S02]  /*0150*/  @!P0 IMAD R4, R2, R3, RZ ;  /* 0x0000000302048224 */ /* 0x001fe400078e02ff */
[----:B------:R-:W0:Y:S03]  /*0160*/  LDC.64 R2, c[0x0][0x380] ;  /* 0x0000e000ff027b82 */ /* 0x000e260000000a00 */
[----:B------:R-:W-:Y:S01]  /*0170*/  @!P0 R2UR UR4, R4 ;  /* 0x00000000040482ca */ /* 0x000fe200000e0000 */
[----:B------:R-:W-:-:S04]  /*0180*/  IMAD R4, R5, UR5, R6 ;  /* 0x0000000505047c24 */ /* 0x000fc8000f8e0206 */
[----:B------:R-:W-:-:S08]  /*0190*/  IMAD.SHL.U32 R5, R4, 0x8, RZ ;  /* 0x0000000804057824 */ /* 0x000fd000078e00ff */
[----:B------:R-:W-:-:S04]  /*01a0*/  @!UP0 UIADD3 UR4, UPT, UPT, -UR4, 0x100000, URZ ;  /* 0x0010000004048890 */ /* 0x000fc8000fffe1ff */
[----:B------:R-:W-:Y:S02]  /*01b0*/  @!UP0 USHF.L.U32 UR5, UR4, 0xb, URZ ;  /* 0x0000000b04058899 */ /* 0x000fe400080006ff */
[----:B------:R-:W-:Y:S01]  /*01c0*/  @!UP0 USHF.L.U32 UR4, UR4, 0x1, URZ ;  /* 0x0000000104048899 */ /* 0x000fe200080006ff */
[----:B------:R-:W-:Y:S01]  /*01d0*/  VOTEU.ALL UP0, P0 ;  /* 0x0000000000ff7886 */ /* 0x000fe20000000000 */
[----:B------:R-:W-:Y:S01]  /*01e0*/  ISETP.NE.AND P0, PT, R0, RZ, PT ;  /* 0x000000ff0000720c */ /* 0x000fe20003f05270 */
[----:B0-----:R-:W-:Y:S01]  /*01f0*/  IMAD.WIDE R2, R5, 0x4, R2 ;  /* 0x0000000405027825 */ /* 0x001fe200078e0202 */
[----:B------:R-:W-:-:S08]  /*0200*/  LEA R5, R6, UR6, 0x5 ;  /* 0x0000000606057c11 */ /* 0x000fd0000f8e28ff */
[----:B------:R0:W1:Y:S02]  /*0210*/  @!UP0 SYNCS.EXCH.64 URZ, [UR8], UR4 ;  /* 0x0000000408ff85b2 */ /* 0x0000640008000100 */
[----:B-1----:R-:W-:Y:S06]  /*0220*/  BAR.SYNC.DEFER_BLOCKING 0x0 ;  /* 0x0000000000007b1d */ /* 0x002fec0000010000 */
[----:B0-2---:R-:W-:Y:S05]  /*0230*/  @P0 BRA `(.L_x_1) ;  /* 0x0000000000100947 */ /* 0x005fea0003800000 */
[----:B------:R-:W-:Y:S01]  /*0240*/  @!PT LDS RZ, [RZ] ;  /* 0x00000000fffff984 */ /* 0x000fe20000000800 */
[----:B------:R-:W-:Y:S01]  /*0250*/  @!PT LDS RZ, [RZ] ;  /* 0x00000000fffff984 */ /* 0x000fe20000000800 */
[----:B------:R-:W-:Y:S01]  /*0260*/  @!PT LDS RZ, [RZ] ;  /* 0x00000000fffff984 */ /* 0x000fe20000000800 */
[----:B------:R0:W-:Y:S02]  /*0270*/  LDGSTS.E [R5], desc[UR10][R2.64] ;  /* 0x0000000002057fae */ /* 0x0001e4000b9a100a */
.L_x_1:
[----:B------:R-:W-:Y:S05]  /*0280*/  BSYNC.RECONVERGENT B0 ;  /* 0x0000000000007941 */ /* 0x000fea0003800200 */
.L_x_0:
[----:B------:R-:W-:Y:S01]  /*0290*/  NOP ;  /* 0x0000000000007918 */ /* 0x000fe20000000000 */
[----:B------:R-:W-:Y:S01]  /*02a0*/  SYNCS.ARRIVE.TRANS64.RED.A0T1 RZ, [UR12], RZ ;  /* 0x000000ffffff79a7 */ /* 0x000fe2000820040c */
[----:B------:R-:W-:Y:S01]  /*02b0*/  ARRIVES.LDGSTSBAR.64.TRANSCNT [UR12] ;  /* 0x00000000ff0079b0 */ /* 0x000fe20008002a0c */
[----:B------:R-:W-:Y:S01]  /*02c0*/  NOP ;  /* 0x0000000000007918 */ /* 0x000fe20000000000 */
[----:B------:R-:W-:Y:S04]  /*02d0*/  BSSY.RECONVERGENT B0, `(.L_x_2) ;  /* 0x0000006000007945 */ /* 0x000fe80003800200 */
[----:B------:R-:W-:Y:S05]  /*02e0*/  @P0 BRA `(.L_x_3) ;  /* 0x0000000000100947 */ /* 0x000fea0003800000 */
[----:B------:R-:W-:Y:S01]  /*02f0*/  @!PT LDS RZ, [RZ] ;  /* 0x00000000fffff984 */ /* 0x000fe20000000800 */
[----:B------:R-:W-:Y:S01]  /*0300*/  @!PT LDS RZ, [RZ] ;  /* 0x00000000fffff984 */ /* 0x000fe20000000800 */
[----:B------:R-:W-:Y:S01]  /*0310*/  @!PT LDS RZ, [RZ] ;  /* 0x00000000fffff984 */ /* 0x000fe20000000800 */
[----:B------:R1:W-:Y:S02]  /*0320*/  LDGSTS.E [R5+0x4], desc[UR10][R2.64+0x4] ;  /* 0x0000400402057fae */ /* 0x0003e4000b9a100a */
.L_x_3:
[----:B------:R-:W-:Y:S05]  /*0330*/  BSYNC.RECONVERGENT B0 ;  /* 0x0000000000007941 */ /* 0x000fea0003800200 */
.L_x_2:
        /* <DEDUP_REMOVED lines=10> */
.L_x_5:
[----:B------:R-:W-:Y:S05]  /*03e0*/  BSYNC.RECONVERGENT B0 ;  /* 0x0000000000007941 */ /* 0x000fea0003800200 */
.L_x_4:
        /* <DEDUP_REMOVED lines=10> */
.L_x_7:
[----:B------:R-:W-:Y:S05]  /*0490*/  BSYNC.RECONVERGENT B0 ;  /* 0x0000000000007941 */ /* 0x000fea0003800200 */
.L_x_6:
        /* <DEDUP_REMOVED lines=10> */
.L_x_9:
[----:B------:R-:W-:Y:S05]  /*0540*/  BSYNC.RECONVERGENT B0 ;  /* 0x0000000000007941 */ /* 0x000fea0003800200 */
.L_x_8:
        /* <DEDUP_REMOVED lines=10> */
.L_x_11:
[----:B------:R-:W-:Y:S05]  /*05f0*/  BSYNC.RECONVERGENT B0 ;  /* 0x0000000000007941 */ /* 0x000fea0003800200 */
.L_x_10:
        /* <DEDUP_REMOVED lines=10> */
.L_x_13:
[----:B------:R-:W-:Y:S05]  /*06a0*/  BSYNC.RECONVERGENT B0 ;  /* 0x0000000000007941 */ /* 0x000fea0003800200 */
.L_x_12:
        /* <DEDUP_REMOVED lines=10> */
.L_x_15:
[----:B------:R-:W-:Y:S05]  /*0750*/  BSYNC.RECONVERGENT B0 ;  /* 0x0000000000007941 */ /* 0x000fea0003800200 */
.L_x_14:
[----:B------:R-:W-:Y:S01]  /*0760*/  NOP ;  /* 0x0000000000007918 */ /* 0x000fe20000000000 */
[----:B------:R-:W-:Y:S01]  /*0770*/  SYNCS.ARRIVE.TRANS64.RED.A0T1 RZ, [UR12], RZ ;  /* 0x000000ffffff79a7 */ /* 0x000fe2000820040c */
[----:B------:R-:W-:Y:S01]  /*0780*/  ARRIVES.LDGSTSBAR.64.TRANSCNT [UR12] ;  /* 0x00000000ff0079b0 */ /* 0x000fe20008002a0c */
[----:B------:R-:W-:Y:S01]  /*0790*/  NOP ;  /* 0x0000000000007918 */ /* 0x000fe20000000000 */
[----:B------:R-:W0:Y:S02]  /*07a0*/  SYNCS.ARRIVE.TRANS64.A1T0 R8, [UR12], RZ ;  /* 0x000000ffff0879a7 */ /* 0x000e24000810000c */
[----:B012345:R-:W-:Y:S01]  /*07b0*/  CS2R R2, SR_GLOBALTIMERLO ;  /* 0x0000000000027805 */ /* 0x03ffe20000015200 */
[----:B------:R-:W0:Y:S02]  /*07c0*/  SYNCS.PHASECHK.TRANS64.TRYWAIT P0, [UR12], R9 ;  /* 0x00000009ff0075a7 */ /* 0x000e24000800110c */
[----:B0-----:R-:W-:Y:S05]  /*07d0*/  @P0 EXIT ;  /* 0x000000000000094d */ /* 0x001fea0003800000 */
[----:B------:R-:W-:-:S05]  /*07e0*/  UMOV UR4, URZ ;  /* 0x000000ff00047c82 */ /* 0x000fca0008000000 */
.L_x_18:
[----:B------:R-:W-:-:S11]  /*07f0*/  UISETP.GT.AND UP0, UPT, UR4, 0xf, UPT ;  /* 0x0000000f0400788c */ /* 0x000fd6000bf04270 */
[----:B------:R-:W-:Y:S01]  /*0800*/  @!UP0 UIADD3 UR4, UPT, UPT, UR4, 0x1, URZ ;  /* 0x0000000104048890 */ /* 0x000fe2000fffe0ff */
[----:B------:R-:W-:Y:S11]  /*0810*/  BRA.U !UP0, `(.L_x_16) ;  /* 0x0000000108447547 */ /* 0x000ff6000b800000 */
[----:B------:R-:W-:-:S06]  /*0820*/  CS2R R4, SR_GLOBALTIMERLO ;  /* 0x0000000000047805 */ /* 0x000fcc0000015200 */
[----:B------:R-:W-:-:S05]  /*0830*/  IADD3 R7, P0, PT, -R2, R4, RZ ;  /* 0x0000000402077210 */ /* 0x000fca0007f1e1ff */
[----:B------:R-:W-:Y:S01]  /*0840*/  IMAD.X R5, R5, 0x1, ~R3, P0 ;  /* 0x0000000105057824 */ /* 0x000fe200000e0e03 */
[----:B------:R-:W-:-:S04]  /*0850*/  ISETP.GE.U32.AND P0, PT, R7, 0x3d0900, PT ;  /* 0x003d09000700780c */ /* 0x000fc80003f06070 */
[----:B------:R-:W-:-:S13]  /*0860*/  ISETP.GE.AND.EX P0, PT, R5, RZ, PT, P0 ;  /* 0x000000ff0500720c */ /* 0x000fda0003f06300 */
[----:B------:R-:W-:Y:S05]  /*0870*/  @P0 BRA `(.L_x_17) ;  /* 0x0000000000240947 */ /* 0x000fea0003800000 */
[----:B------:R-:W-:-:S04]  /*0880*/  ISETP.GE.U32.AND P0, PT, R7, 0x9c40, PT ;  /* 0x00009c400700780c */ /* 0x000fc80003f06070 */
[----:B------:R-:W-:-:S13]  /*0890*/  ISETP.GE.AND.EX P0, PT, R5, RZ, PT, P0 ;  /* 0x000000ff0500720c */ /* 0x000fda0003f06300 */
[----:B------:R-:W-:Y:S05]  /*08a0*/  @!P0 BRA `(.L_x_16) ;  /* 0x0000000000208947 */ /* 0x000fea0003800000 */
[----:B------:R-:W-:-:S04]  /*08b0*/  SHF.R.S32.HI R0, RZ, 0x1f, R5 ;  /* 0x0000001fff007819 */ /* 0x000fc80000011405 */
[----:B------:R-:W-:-:S05]  /*08c0*/  LEA.HI R0, P0, R0, R7, RZ, 0x2 ;  /* 0x0000000700007211 */ /* 0x000fca00078110ff */
[----:B------:R-:W-:-:S05]  /*08d0*/  IMAD.X R5, RZ, RZ, R5, P0 ;  /* 0x000000ffff057224 */ /* 0x000fca00000e0605 */
[----:B------:R-:W-:-:S04]  /*08e0*/  SHF.R.U64 R0, R0, 0x2, R5 ;  /* 0x0000000200007819 */ /* 0x000fc80000001205 */
[----:B------:R-:W-:Y:S05]  /*08f0*/  NANOSLEEP R0 ;  /* 0x000000000000735d */ /* 0x000fea0003800000 */
[----:B------:R-:W-:Y:S05]  /*0900*/  BRA `(.L_x_16) ;  /* 0x0000000000087947 */ /* 0x000fea0003800000 */
.L_x_17:
[----:B------:R-:W-:Y:S05]  /*0910*/  NANOSLEEP 0xf4240 ;  /* 0x000f42400000795d */ /* 0x000fea0003800000 */
[----:B------:R-:W-:Y:S01]  /*0920*/  NOP ;  /* 0x0000000000007918 */ /* 0x000fe20000000000 */
.L_x_16:
[----:B------:R-:W0:Y:S02]  /*0930*/  SYNCS.PHASECHK.TRANS64.TRYWAIT P0, [UR12], R9 ;  /* 0x00000009ff0075a7 */ /* 0x000e24000800110c */
[----:B0-----:R-:W-:Y:S05]  /*0940*/  @!P0 BRA `(.L_x_18) ;  /* 0xfffffffc00a88947 */ /* 0x001fea000383ffff */
[----:B------:R-:W-:Y:S05]  /*0950*/  EXIT ;  /* 0x000000000000794d */ /* 0x000fea0003800000 */
.L_x_19:
[----:B------:R-:W-:-:S00]  /*0960*/  BRA `(.L_x_19) ;  /* 0xfffffffc00fc7947 */ /* 0x000fc0000383ffff */
[----:B------:R-:W-:-:S00]  /*0970*/  NOP ;  /* 0x0000000000007918 */ /* 0x000fc00000000000 */
        /* <DEDUP_REMOVED lines=8> */
.L_x_21:


//--------------------- .text._Z25copy_to_shared_sequentialILi8EEvPi --------------------------
	.section	.text._Z25copy_to_shared_sequentialILi8EEvPi,"ax",@progbits
	.align	128
        .global         _Z25copy_to_shared_sequentialILi8EEvPi
        .type           _Z25copy_to_shared_sequentialILi8EEvPi,@function
        .size           _Z25copy_to_shared_sequentialILi8EEvPi,(.L_x_22 - _Z25copy_to_shared_sequentialILi8EEvPi)
        .other          _Z25copy_to_shared_sequentialILi8EEvPi,@"STO_CUDA_ENTRY STV_DEFAULT"
_Z25copy_to_shared_sequentialILi8EEvPi:
.text._Z25copy_to_shared_sequentialILi8EEvPi:
[----:B------:R-:W-:Y:S01]  /*0000*/  LDC R1, c[0x0][0x37c] ;  /* 0x0000df00ff017b82 */ /* 0x000fe20000000800 */
[----:B------:R-:W0:Y:S07]  /*0010*/  S2R R13, SR_TID.X ;  /* 0x00000000000d7919 */ /* 0x000e2e0000002100 */
[----:B------:R-:W0:Y:S01]  /*0020*/  S2UR UR6, SR_CTAID.X ;  /* 0x00000000000679c3 */ /* 0x000e220000002500 */
[----:B------:R-:W1:Y:S07]  /*0030*/  LDCU.64 UR4, c[0x0][0x358] ;  /* 0x00006b00ff0477ac */ /* 0x000e6e0008000a00 */
[----:B------:R-:W0:Y:S08]  /*0040*/  LDC R0, c[0x0][0x360] ;  /* 0x0000d800ff007b82 */ /* 0x000e300000000800 */
[----:B------:R-:W2:Y:S01]  /*0050*/  LDC.64 R2, c[0x0][0x380] ;  /* 0x0000e000ff027b82 */ /* 0x000ea20000000a00 */
[----:B0-----:R-:W-:-:S05]  /*0060*/  IMAD R0, R0, UR6, R13 ;  /* 0x0000000600007c24 */ /* 0x001fca000f8e020d */
[----:B------:R-:W-:-:S05]  /*0070*/  SHF.L.U32 R5, R0, 0x3, RZ ;  /* 0x0000000300057819 */ /* 0x000fca00000006ff */
[----:B--2---:R-:W-:-:S05]  /*0080*/  IMAD.WIDE R2, R5, 0x4, R2 ;  /* 0x0000000405027825 */ /* 0x004fca00078e0202 */
[----:B-1----:R-:W2:Y:S04]  /*0090*/  LDG.E R4, desc[UR4][R2.64] ;  /* 0x0000000402047981 */ /* 0x002ea8000c1e1900 */
[----:B------:R-:W2:Y:S04]  /*00a0*/  LDG.E R5, desc[UR4][R2.64+0x4] ;  /* 0x0000040402057981 */ /* 0x000ea8000c1e1900 */
[----:B------:R-:W2:Y:S04]  /*00b0*/  LDG.E R6, desc[UR4][R2.64+0x8] ;  /* 0x0000080402067981 */ /* 0x000ea8000c1e1900 */
[----:B------:R-:W2:Y:S04]  /*00c0*/  LDG.E R7, desc[UR4][R2.64+0xc] ;  /* 0x00000c0402077981 */ /* 0x000ea8000c1e1900 */
[----:B------:R-:W3:Y:S04]  /*00d0*/  LDG.E R8, desc[UR4][R2.64+0x10] ;  /* 0x0000100402087981 */ /* 0x000ee8000c1e1900 */
[----:B------:R-:W3:Y:S04]  /*00e0*/  LDG.E R9, desc[UR4][R2.64+0x14] ;  /* 0x0000140402097981 */ /* 0x000ee8000c1e1900 */
[----:B------:R-:W3:Y:S04]  /*00f0*/  LDG.E R10, desc[UR4][R2.64+0x18] ;  /* 0x00001804020a7981 */ /* 0x000ee8000c1e1900 */
[----:B------:R-:W3:Y:S01]  /*0100*/  LDG.E R11, desc[UR4][R2.64+0x1c] ;  /* 0x00001c04020b7981 */ /* 0x000ee2000c1e1900 */
[----:B------:R-:W0:Y:S01]  /*0110*/  S2UR UR5, SR_CgaCtaId ;  /* 0x00000000000579c3 */ /* 0x000e220000008800 */
[----:B------:R-:W-:-:S02]  /*0120*/  UMOV UR4, 0x400 ;  /* 0x0000040000047882 */ /* 0x000fc40000000000 */
[----:B0-----:R-:W-:-:S06]  /*0130*/  ULEA UR4, UR5, UR4, 0x18 ;  /* 0x0000000405047291 */ /* 0x001fcc000f8ec0ff */
[----:B------:R-:W-:-:S05]  /*0140*/  LEA R0, R13, UR4, 0x5 ;  /* 0x000000040d007c11 */ /* 0x000fca000f8e28ff */
[----:B--2---:R-:W-:Y:S04]  /*0150*/  STS.128 [R0], R4 ;  /* 0x0000000400007388 */ /* 0x004fe80000000c00 */
[----:B---3--:R-:W-:Y:S01]  /*0160*/  STS.128 [R0+0x10], R8 ;  /* 0x0000100800007388 */ /* 0x008fe20000000c00 */
[----:B------:R-:W-:Y:S06]  /*0170*/  BAR.SYNC.DEFER_BLOCKING 0x0 ;  /* 0x0000000000007b1d */ /* 0x000fec0000010000 */
[----:B------:R-:W-:Y:S05]  /*0180*/  EXIT ;  /* 0x000000000000794d */ /* 0x000fea0003800000 */
.L_x_20:
        /* <DEDUP_REMOVED lines=15> */
.L_x_22:


//--------------------- .nv.shared._Z20copy_to_shared_asyncILi8EEvPi --------------------------
	.section	.nv.shared._Z20copy_to_shared_asyncILi8EEvPi,"aw",@nobits
	.sectionflags	@""
	.align	16
.nv.shared._Z20copy_to_shared_asyncILi8EEvPi:
	.zero		1040


//--------------------- .nv.shared.reserved.0     --------------------------
	.section	.nv.shared.reserved.0,"aw",@nobits
	.weak		__nv_reservedSMEM_offset_0_alias
	.size		__nv_reservedSMEM_offset_0_alias, 0, 64
	.other		__nv_reservedSMEM_offset_0_alias,@"STO_CUDA_RESERVED_SHARED STV_DEFAULT"
__nv_reservedSMEM_offset_0_alias:
	.zero		0
	.zero		64


//--------------------- .nv.shared._Z25copy_to_shared_sequentialILi8EEvPi --------------------------
	.section	.nv.shared._Z25copy_to_shared_sequentialILi8EEvPi,"aw",@nobits
	.sectionflags	@""
	.align	16
	.zero		1024


//--------------------- .nv.constant0._Z20copy_to_shared_asyncILi8EEvPi --------------------------
	.section	.nv.constant0._Z20copy_to_shared_asyncILi8EEvPi,"a",@progbits
	.sectionflags	@""
	.align	4
.nv.constant0._Z20copy_to_shared_asyncILi8EEvPi:
	.zero		904


//--------------------- .nv.constant0._Z25copy_to_shared_sequentialILi8EEvPi --------------------------
	.section	.nv.constant0._Z25copy_to_shared_sequentialILi8EEvPi,"a",@progbits
	.sectionflags	@""
	.align	4
.nv.constant0._Z25copy_to_shared_sequentialILi8EEvPi:
	.zero		904


//--------------------- SYMBOLS --------------------------

	.type		.nv.reservedSmem.offset0,@object
	.size		.nv.reservedSmem.offset0,0x4
	.type		.nv.reservedSmem.cap,@object
	.size		.nv.reservedSmem.cap,0x4
